//
// Generated by NVIDIA NVVM Compiler
//
// Compiler Build ID: CL-36424714
// Cuda compilation tools, release 13.0, V13.0.88
// Based on NVVM 20.0.0
//

.version 9.0
.target sm_100
.address_size 64

	// .globl	_Z5saxpyfPKfPfi

.visible .entry _Z5saxpyfPKfPfi(
	.param .f32 _Z5saxpyfPKfPfi_param_0,
	.param .u64 .ptr .align 1 _Z5saxpyfPKfPfi_param_1,
	.param .u64 .ptr .align 1 _Z5saxpyfPKfPfi_param_2,
	.param .u32 _Z5saxpyfPKfPfi_param_3
)
{
	.reg .pred 	%p<2>;
	.reg .b32 	%r<6>;
	.reg .b32 	%f<5>;
	.reg .b64 	%rd<8>;

	ld.param.f32 	%f1, [_Z5saxpyfPKfPfi_param_0];
	ld.param.u64 	%rd1, [_Z5saxpyfPKfPfi_param_1];
	ld.param.u64 	%rd2, [_Z5saxpyfPKfPfi_param_2];
	ld.param.u32 	%r2, [_Z5saxpyfPKfPfi_param_3];
	mov.u32 	%r3, %ctaid.x;
	mov.u32 	%r4, %ntid.x;
	mov.u32 	%r5, %tid.x;
	mad.lo.s32 	%r1, %r3, %r4, %r5;
	setp.ge.s32 	%p1, %r1, %r2;
	@%p1 bra 	$L__BB0_2;
	cvta.to.global.u64 	%rd3, %rd1;
	cvta.to.global.u64 	%rd4, %rd2;
	mul.wide.s32 	%rd5, %r1, 4;
	add.s64 	%rd6, %rd3, %rd5;
	ld.global.f32 	%f2, [%rd6];
	add.s64 	%rd7, %rd4, %rd5;
	ld.global.f32 	%f3, [%rd7];
	fma.rn.f32 	%f4, %f1, %f2, %f3;
	st.global.f32 	[%rd7], %f4;
$L__BB0_2:
	ret;

}


// ===== COMPILED SASS (sm_100) =====

	.target	sm_100

	.elftype	@"ET_EXEC"


//--------------------- .note.nv.tkinfo           --------------------------
	.section	.note.nv.tkinfo,"",@"SHT_NOTE"
	.sectionflags	@"SHF_NOTE_NV_TKINFO"
	.tkinfo
        /*0018*/ 	.word	0x00000002
        /*0030*/ 	.string	""
        /*0030*/ 	.string	"ptxas"
        /*0030*/ 	.string	"Cuda compilation tools, release 13.0, V13.0.88"
        /*0030*/ 	.string	"Build cuda_13.0.r13.0/compiler.36424714_0"
        /*0030*/ 	.string	"-arch sm_100 -m 64 "



//--------------------- .note.nv.cuinfo           --------------------------
	.section	.note.nv.cuinfo,"",@"SHT_NOTE"
	.sectionflags	@"SHF_NOTE_NV_CUINFO"
        /*0018*/ 	.short	0x0002
        /*001a*/ 	.short	0x0064
        /*001c*/ 	.short	0x0082
	.zero		2


//--------------------- .nv.info                  --------------------------
	.section	.nv.info,"",@"SHT_CUDA_INFO"
	.align	4


	//----- nvinfo : EIATTR_REGCOUNT
	.align		4
        /*0000*/ 	.byte	0x04, 0x2f
        /*0002*/ 	.short	(.L_1 - .L_0)
	.align		4
.L_0:
        /*0004*/ 	.word	index@(_Z5saxpyfPKfPfi)
        /*0008*/ 	.word	0x0000000a


	//----- nvinfo : EIATTR_FRAME_SIZE
	.align		4
.L_1:
        /*000c*/ 	.byte	0x04, 0x11
        /*000e*/ 	.short	(.L_3 - .L_2)
	.align		4
.L_2:
        /*0010*/ 	.word	index@(_Z5saxpyfPKfPfi)
        /*0014*/ 	.word	0x00000000


	//----- nvinfo : EIATTR_MIN_STACK_SIZE
	.align		4
.L_3:
        /*0018*/ 	.byte	0x04, 0x12
        /*001a*/ 	.short	(.L_5 - .L_4)
	.align		4
.L_4:
        /*001c*/ 	.word	index@(_Z5saxpyfPKfPfi)
        /*0020*/ 	.word	0x00000000
.L_5:


//--------------------- .nv.compat                --------------------------
	.section	.nv.compat,"",@"SHT_CUDA_COMPAT_INFO"
	.align	4
        /*0000*/ 	.byte	0x02, 0x09, 0x00, 0x00, 0x02, 0x02, 0x01, 0x00, 0x02, 0x05, 0x05, 0x00, 0x03, 0x07, 0x01, 0x01
        /*0010*/ 	.byte	0x02, 0x03, 0x00, 0x00, 0x02, 0x06, 0x01, 0x00, 0x04, 0x0b, 0x08, 0x00, 0x09, 0x00, 0x00, 0x00
        /*0020*/ 	.byte	0x00, 0x00, 0x00, 0x00


//--------------------- .nv.info._Z5saxpyfPKfPfi  --------------------------
	.section	.nv.info._Z5saxpyfPKfPfi,"",@"SHT_CUDA_INFO"
	.sectionflags	@""
	.align	4


	//----- nvinfo : EIATTR_CUDA_API_VERSION
	.align		4
        /*0000*/ 	.byte	0x04, 0x37
        /*0002*/ 	.short	(.L_7 - .L_6)
.L_6:
        /*0004*/ 	.word	0x00000082


	//----- nvinfo : EIATTR_KPARAM_INFO
	.align		4
.L_7:
        /*0008*/ 	.byte	0x04, 0x17
        /*000a*/ 	.short	(.L_9 - .L_8)
.L_8:
        /*000c*/ 	.word	0x00000000
        /*0010*/ 	.short	0x0003
        /*0012*/ 	.short	0x0018
        /*0014*/ 	.byte	0x00, 0xf0, 0x11, 0x00


	//----- nvinfo : EIATTR_KPARAM_INFO
	.align		4
.L_9:
        /*0018*/ 	.byte	0x04, 0x17
        /*001a*/ 	.short	(.L_11 - .L_10)
.L_10:
        /*001c*/ 	.word	0x00000000
        /*0020*/ 	.short	0x0002
        /*0022*/ 	.short	0x0010
        /*0024*/ 	.byte	0x00, 0xf5, 0x21, 0x00


	//----- nvinfo : EIATTR_KPARAM_INFO
	.align		4
.L_11:
        /*0028*/ 	.byte	0x04, 0x17
        /*002a*/ 	.short	(.L_13 - .L_12)
.L_12:
        /*002c*/ 	.word	0x00000000
        /*0030*/ 	.short	0x0001
        /*0032*/ 	.short	0x0008
        /*0034*/ 	.byte	0x00, 0xf5, 0x21, 0x00


	//----- nvinfo : EIATTR_KPARAM_INFO
	.align		4
.L_13:
        /*0038*/ 	.byte	0x04, 0x17
        /*003a*/ 	.short	(.L_15 - .L_14)
.L_14:
        /*003c*/ 	.word	0x00000000
        /*0040*/ 	.short	0x0000
        /*0042*/ 	.short	0x0000
        /*0044*/ 	.byte	0x00, 0xf0, 0x11, 0x00


	//----- nvinfo : EIATTR_SPARSE_MMA_MASK
	.align		4
.L_15:
        /*0048*/ 	.byte	0x03, 0x50
        /*004a*/ 	.short	0x0000


	//----- nvinfo : EIATTR_MAXREG_COUNT
	.align		4
        /*004c*/ 	.byte	0x03, 0x1b
        /*004e*/ 	.short	0x00ff


	//----- nvinfo : EIATTR_MERCURY_ISA_VERSION
	.align		4
        /*0050*/ 	.byte	0x03, 0x5f
        /*0052*/ 	.short	0x0101


	//----- nvinfo : EIATTR_VRC_CTA_INIT_COUNT
	.align		4
        /*0054*/ 	.byte	0x02, 0x4a
	.zero		1
	.zero		1


	//----- nvinfo : EIATTR_EXIT_INSTR_OFFSETS
	.align		4
        /*0058*/ 	.byte	0x04, 0x1c
        /*005a*/ 	.short	(.L_17 - .L_16)


	//   ....[0]....
.L_16:
        /*005c*/ 	.word	0x00000070


	//   ....[1]....
        /*0060*/ 	.word	0x00000120


	//----- nvinfo : EIATTR_CBANK_PARAM_SIZE
	.align		4
.L_17:
        /*0064*/ 	.byte	0x03, 0x19
        /*0066*/ 	.short	0x001c


	//----- nvinfo : EIATTR_PARAM_CBANK
	.align		4
        /*0068*/ 	.byte	0x04, 0x0a
        /*006a*/ 	.short	(.L_19 - .L_18)
	.align		4
.L_18:
        /*006c*/ 	.word	index@(.nv.constant0._Z5saxpyfPKfPfi)
        /*0070*/ 	.short	0x0380
        /*0072*/ 	.short	0x001c


	//----- nvinfo : EIATTR_SW_WAR
	.align		4
.L_19:
        /*0074*/ 	.byte	0x04, 0x36
        /*0076*/ 	.short	(.L_21 - .L_20)
.L_20:
        /*0078*/ 	.word	0x00000008
.L_21:


//--------------------- .nv.callgraph             --------------------------
	.section	.nv.callgraph,"",@"SHT_CUDA_CALLGRAPH"
	.align	4
	.sectionentsize	8
	.align		4
        /*0000*/ 	.word	0x00000000
	.align		4
        /*0004*/ 	.word	0xffffffff
	.align		4
        /*0008*/ 	.word	0x00000000
	.align		4
        /*000c*/ 	.word	0xfffffffe
	.align		4
        /*0010*/ 	.word	0x00000000
	.align		4
        /*0014*/ 	.word	0xfffffffd
	.align		4
        /*0018*/ 	.word	0x00000000
	.align		4
        /*001c*/ 	.word	0xfffffffc


//--------------------- .text._Z5saxpyfPKfPfi     --------------------------
	.section	.text._Z5saxpyfPKfPfi,"ax",@progbits
	.align	128
        .global         _Z5saxpyfPKfPfi
        .type           _Z5saxpyfPKfPfi,@function
        .size           _Z5saxpyfPKfPfi,(.L_x_1 - _Z5saxpyfPKfPfi)
        .other          _Z5saxpyfPKfPfi,@"STO_CUDA_ENTRY STV_DEFAULT"
_Z5saxpyfPKfPfi:
.text._Z5saxpyfPKfPfi:
[----:B------:R-:W-:Y:S01]  /*0000*/  LDC R1, c[0x0][0x37c] ;  /* 0x0000df00ff017b82 */ /* 0x000fe20000000800 */
[----:B------:R-:W0:Y:S07]  /*0010*/  S2R R0, SR_TID.X ;  /* 0x0000000000007919 */ /* 0x000e2e0000002100 */
[----:B------:R-:W0:Y:S01]  /*0020*/  S2UR UR4, SR_CTAID.X ;  /* 0x00000000000479c3 */ /* 0x000e220000002500 */
[----:B------:R-:W1:Y:S07]  /*0030*/  LDCU UR5, c[0x0][0x398] ;  /* 0x00007300ff0577ac */ /* 0x000e6e0008000800 */
[----:B------:R-:W0:Y:S02]  /*0040*/  LDC R7, c[0x0][0x360] ;  /* 0x0000d800ff077b82 */ /* 0x000e240000000800 */
[----:B0-----:R-:W-:-:S05]  /*0050*/  IMAD R7, R7, UR4, R0 ;  /* 0x0000000407077c24 */ /* 0x001fca000f8e0200 */
[----:B-1----:R-:W-:-:S13]  /*0060*/  ISETP.GE.AND P0, PT, R7, UR5, PT ;  /* 0x0000000507007c0c */ /* 0x002fda000bf06270 */
[----:B------:R-:W-:Y:S05]  /*0070*/  @P0 EXIT ;  /* 0x000000000000094d */ /* 0x000fea0003800000 */
[----:B------:R-:W0:Y:S01]  /*0080*/  LDC.64 R2, c[0x0][0x388] ;  /* 0x0000e200ff027b82 */ /* 0x000e220000000a00 */
[----:B------:R-:W1:Y:S01]  /*0090*/  LDCU.64 UR4, c[0x0][0x358] ;  /* 0x00006b00ff0477ac */ /* 0x000e620008000a00 */
[----:B------:R-:W2:Y:S06]  /*00a0*/  LDCU UR6, c[0x0][0x380] ;  /* 0x00007000ff0677ac */ /* 0x000eac0008000800 */
[----:B------:R-:W3:Y:S01]  /*00b0*/  LDC.64 R4, c[0x0][0x390] ;  /* 0x0000e400ff047b82 */ /* 0x000ee20000000a00 */
[----:B0-----:R-:W-:-:S06]  /*00c0*/  IMAD.WIDE R2, R7, 0x4, R2 ;  /* 0x0000000407027825 */ /* 0x001fcc00078e0202 */
[----:B-1----:R-:W2:Y:S01]  /*00d0*/  LDG.E R2, desc[UR4][R2.64] ;  /* 0x0000000402027981 */ /* 0x002ea2000c1e1900 */
[----:B---3--:R-:W-:-:S05]  /*00e0*/  IMAD.WIDE R4, R7, 0x4, R4 ;  /* 0x0000000407047825 */ /* 0x008fca00078e0204 */
[----:B------:R-:W2:Y:S02]  /*00f0*/  LDG.E R7, desc[UR4][R4.64] ;  /* 0x0000000404077981 */ /* 0x000ea4000c1e1900 */
[----:B--2---:R-:W-:-:S05]  /*0100*/  FFMA R7, R2, UR6, R7 ;  /* 0x0000000602077c23 */ /* 0x004fca0008000007 */
[----:B------:R-:W-:Y:S01]  /*0110*/  STG.E desc[UR4][R4.64], R7 ;  /* 0x0000000704007986 */ /* 0x000fe2000c101904 */
[----:B------:R-:W-:Y:S05]  /*0120*/  EXIT ;  /* 0x000000000000794d */ /* 0x000fea0003800000 */
.L_x_0:
[----:B------:R-:W-:-:S00]  /*0130*/  BRA `(.L_x_0) ;  /* 0xfffffffc00fc7947 */ /* 0x000fc0000383ffff */
[----:B------:R-:W-:-:S00]  /*0140*/  NOP ;  /* 0x0000000000007918 */ /* 0x000fc00000000000 */
        /* <DEDUP_REMOVED lines=11> */
.L_x_1:


//--------------------- .nv.shared.reserved.0     --------------------------
	.section	.nv.shared.reserved.0,"aw",@nobits
	.weak		__nv_reservedSMEM_offset_0_alias
	.size		__nv_reservedSMEM_offset_0_alias, 0, 64
	.other		__nv_reservedSMEM_offset_0_alias,@"STO_CUDA_RESERVED_SHARED STV_DEFAULT"
__nv_reservedSMEM_offset_0_alias:
	.zero		0
	.zero		64


//--------------------- .nv.constant0._Z5saxpyfPKfPfi --------------------------
	.section	.nv.constant0._Z5saxpyfPKfPfi,"a",@progbits
	.sectionflags	@""
	.align	4
.nv.constant0._Z5saxpyfPKfPfi:
	.zero		924


//--------------------- SYMBOLS --------------------------

	.type		.nv.reservedSmem.offset0,@object
	.size		.nv.reservedSmem.offset0,0x4
